//
// Generated by NVIDIA NVVM Compiler
//
// Compiler Build ID: CL-36424714
// Cuda compilation tools, release 13.0, V13.0.88
// Based on NVVM 20.0.0
//

.version 9.0
.target sm_100
.address_size 64

	// .globl	_Z13g_scalar_multPfS_

.visible .entry _Z13g_scalar_multPfS_(
	.param .u64 .ptr .align 1 _Z13g_scalar_multPfS__param_0,
	.param .u64 .ptr .align 1 _Z13g_scalar_multPfS__param_1
)
{
	.reg .b32 	%r<2>;
	.reg .b32 	%f<4>;
	.reg .b64 	%rd<7>;

	ld.param.u64 	%rd1, [_Z13g_scalar_multPfS__param_0];
	ld.param.u64 	%rd2, [_Z13g_scalar_multPfS__param_1];
	cvta.to.global.u64 	%rd3, %rd1;
	cvta.to.global.u64 	%rd4, %rd2;
	ld.global.f32 	%f1, [%rd4];
	mov.u32 	%r1, %tid.x;
	mul.wide.u32 	%rd5, %r1, 4;
	add.s64 	%rd6, %rd3, %rd5;
	ld.global.f32 	%f2, [%rd6];
	mul.f32 	%f3, %f1, %f2;
	st.global.f32 	[%rd6], %f3;
	ret;

}


// ===== COMPILED SASS (sm_100) =====

	.target	sm_100

	.elftype	@"ET_EXEC"


//--------------------- .note.nv.tkinfo           --------------------------
	.section	.note.nv.tkinfo,"",@"SHT_NOTE"
	.sectionflags	@"SHF_NOTE_NV_TKINFO"
	.tkinfo
        /*0018*/ 	.word	0x00000002
        /*0030*/ 	.string	""
        /*0030*/ 	.string	"ptxas"
        /*0030*/ 	.string	"Cuda compilation tools, release 13.0, V13.0.88"
        /*0030*/ 	.string	"Build cuda_13.0.r13.0/compiler.36424714_0"
        /*0030*/ 	.string	"-arch sm_100 -m 64 "



//--------------------- .note.nv.cuinfo           --------------------------
	.section	.note.nv.cuinfo,"",@"SHT_NOTE"
	.sectionflags	@"SHF_NOTE_NV_CUINFO"
        /*0018*/ 	.short	0x0002
        /*001a*/ 	.short	0x0064
        /*001c*/ 	.short	0x0082
	.zero		2


//--------------------- .nv.info                  --------------------------
	.section	.nv.info,"",@"SHT_CUDA_INFO"
	.align	4


	//----- nvinfo : EIATTR_REGCOUNT
	.align		4
        /*0000*/ 	.byte	0x04, 0x2f
        /*0002*/ 	.short	(.L_1 - .L_0)
	.align		4
.L_0:
        /*0004*/ 	.word	index@(_Z13g_scalar_multPfS_)
        /*0008*/ 	.word	0x0000000a


	//----- nvinfo : EIATTR_FRAME_SIZE
	.align		4
.L_1:
        /*000c*/ 	.byte	0x04, 0x11
        /*000e*/ 	.short	(.L_3 - .L_2)
	.align		4
.L_2:
        /*0010*/ 	.word	index@(_Z13g_scalar_multPfS_)
        /*0014*/ 	.word	0x00000000


	//----- nvinfo : EIATTR_MIN_STACK_SIZE
	.align		4
.L_3:
        /*0018*/ 	.byte	0x04, 0x12
        /*001a*/ 	.short	(.L_5 - .L_4)
	.align		4
.L_4:
        /*001c*/ 	.word	index@(_Z13g_scalar_multPfS_)
        /*0020*/ 	.word	0x00000000
.L_5:


//--------------------- .nv.compat                --------------------------
	.section	.nv.compat,"",@"SHT_CUDA_COMPAT_INFO"
	.align	4
        /*0000*/ 	.byte	0x02, 0x09, 0x00, 0x00, 0x02, 0x02, 0x01, 0x00, 0x02, 0x05, 0x05, 0x00, 0x03, 0x07, 0x01, 0x01
        /*0010*/ 	.byte	0x02, 0x03, 0x00, 0x00, 0x02, 0x06, 0x01, 0x00, 0x04, 0x0b, 0x08, 0x00, 0x09, 0x00, 0x00, 0x00
        /*0020*/ 	.byte	0x00, 0x00, 0x00, 0x00


//--------------------- .nv.info._Z13g_scalar_multPfS_ --------------------------
	.section	.nv.info._Z13g_scalar_multPfS_,"",@"SHT_CUDA_INFO"
	.sectionflags	@""
	.align	4


	//----- nvinfo : EIATTR_CUDA_API_VERSION
	.align		4
        /*0000*/ 	.byte	0x04, 0x37
        /*0002*/ 	.short	(.L_7 - .L_6)
.L_6:
        /*0004*/ 	.word	0x00000082


	//----- nvinfo : EIATTR_KPARAM_INFO
	.align		4
.L_7:
        /*0008*/ 	.byte	0x04, 0x17
        /*000a*/ 	.short	(.L_9 - .L_8)
.L_8:
        /*000c*/ 	.word	0x00000000
        /*0010*/ 	.short	0x0001
        /*0012*/ 	.short	0x0008
        /*0014*/ 	.byte	0x00, 0xf5, 0x21, 0x00


	//----- nvinfo : EIATTR_KPARAM_INFO
	.align		4
.L_9:
        /*0018*/ 	.byte	0x04, 0x17
        /*001a*/ 	.short	(.L_11 - .L_10)
.L_10:
        /*001c*/ 	.word	0x00000000
        /*0020*/ 	.short	0x0000
        /*0022*/ 	.short	0x0000
        /*0024*/ 	.byte	0x00, 0xf5, 0x21, 0x00


	//----- nvinfo : EIATTR_SPARSE_MMA_MASK
	.align		4
.L_11:
        /*0028*/ 	.byte	0x03, 0x50
        /*002a*/ 	.short	0x0000


	//----- nvinfo : EIATTR_MAXREG_COUNT
	.align		4
        /*002c*/ 	.byte	0x03, 0x1b
        /*002e*/ 	.short	0x00ff


	//----- nvinfo : EIATTR_MERCURY_ISA_VERSION
	.align		4
        /*0030*/ 	.byte	0x03, 0x5f
        /*0032*/ 	.short	0x0101


	//----- nvinfo : EIATTR_VRC_CTA_INIT_COUNT
	.align		4
        /*0034*/ 	.byte	0x02, 0x4a
	.zero		1
	.zero		1


	//----- nvinfo : EIATTR_EXIT_INSTR_OFFSETS
	.align		4
        /*0038*/ 	.byte	0x04, 0x1c
        /*003a*/ 	.short	(.L_13 - .L_12)


	//   ....[0]....
.L_12:
        /*003c*/ 	.word	0x000000a0


	//----- nvinfo : EIATTR_CBANK_PARAM_SIZE
	.align		4
.L_13:
        /*0040*/ 	.byte	0x03, 0x19
        /*0042*/ 	.short	0x0010


	//----- nvinfo : EIATTR_PARAM_CBANK
	.align		4
        /*0044*/ 	.byte	0x04, 0x0a
        /*0046*/ 	.short	(.L_15 - .L_14)
	.align		4
.L_14:
        /*0048*/ 	.word	index@(.nv.constant0._Z13g_scalar_multPfS_)
        /*004c*/ 	.short	0x0380
        /*004e*/ 	.short	0x0010


	//----- nvinfo : EIATTR_SW_WAR
	.align		4
.L_15:
        /*0050*/ 	.byte	0x04, 0x36
        /*0052*/ 	.short	(.L_17 - .L_16)
.L_16:
        /*0054*/ 	.word	0x00000008
.L_17:


//--------------------- .nv.callgraph             --------------------------
	.section	.nv.callgraph,"",@"SHT_CUDA_CALLGRAPH"
	.align	4
	.sectionentsize	8
	.align		4
        /*0000*/ 	.word	0x00000000
	.align		4
        /*0004*/ 	.word	0xffffffff
	.align		4
        /*0008*/ 	.word	0x00000000
	.align		4
        /*000c*/ 	.word	0xfffffffe
	.align		4
        /*0010*/ 	.word	0x00000000
	.align		4
        /*0014*/ 	.word	0xfffffffd
	.align		4
        /*0018*/ 	.word	0x00000000
	.align		4
        /*001c*/ 	.word	0xfffffffc


//--------------------- .text._Z13g_scalar_multPfS_ --------------------------
	.section	.text._Z13g_scalar_multPfS_,"ax",@progbits
	.align	128
        .global         _Z13g_scalar_multPfS_
        .type           _Z13g_scalar_multPfS_,@function
        .size           _Z13g_scalar_multPfS_,(.L_x_1 - _Z13g_scalar_multPfS_)
        .other          _Z13g_scalar_multPfS_,@"STO_CUDA_ENTRY STV_DEFAULT"
_Z13g_scalar_multPfS_:
.text._Z13g_scalar_multPfS_:
[----:B------:R-:W-:Y:S01]  /*0000*/  LDC R1, c[0x0][0x37c] ;  /* 0x0000df00ff017b82 */ /* 0x000fe20000000800 */
[----:B------:R-:W0:Y:S07]  /*0010*/  S2R R7, SR_TID.X ;  /* 0x0000000000077919 */ /* 0x000e2e0000002100 */
[----:B------:R-:W0:Y:S01]  /*0020*/  LDC.64 R4, c[0x0][0x380] ;  /* 0x0000e000ff047b82 */ /* 0x000e220000000a00 */
[----:B------:R-:W1:Y:S07]  /*0030*/  LDCU.64 UR4, c[0x0][0x358] ;  /* 0x00006b00ff0477ac */ /* 0x000e6e0008000a00 */
[----:B------:R-:W1:Y:S01]  /*0040*/  LDC.64 R2, c[0x0][0x388] ;  /* 0x0000e200ff027b82 */ /* 0x000e620000000a00 */
[----:B0-----:R-:W-:Y:S01]  /*0050*/  IMAD.WIDE.U32 R4, R7, 0x4, R4 ;  /* 0x0000000407047825 */ /* 0x001fe200078e0004 */
[----:B-1----:R-:W2:Y:S04]  /*0060*/  LDG.E R2, desc[UR4][R2.64] ;  /* 0x0000000402027981 */ /* 0x002ea8000c1e1900 */
[----:B------:R-:W2:Y:S02]  /*0070*/  LDG.E R7, desc[UR4][R4.64] ;  /* 0x0000000404077981 */ /* 0x000ea4000c1e1900 */
[----:B--2---:R-:W-:-:S05]  /*0080*/  FMUL R7, R2, R7 ;  /* 0x0000000702077220 */ /* 0x004fca0000400000 */
[----:B------:R-:W-:Y:S01]  /*0090*/  STG.E desc[UR4][R4.64], R7 ;  /* 0x0000000704007986 */ /* 0x000fe2000c101904 */
[----:B------:R-:W-:Y:S05]  /*00a0*/  EXIT ;  /* 0x000000000000794d */ /* 0x000fea0003800000 */
.L_x_0:
[----:B------:R-:W-:-:S00]  /*00b0*/  BRA `(.L_x_0) ;  /* 0xfffffffc00fc7947 */ /* 0x000fc0000383ffff */
[----:B------:R-:W-:-:S00]  /*00c0*/  NOP ;  /* 0x0000000000007918 */ /* 0x000fc00000000000 */
        /* <DEDUP_REMOVED lines=11> */
.L_x_1:


//--------------------- .nv.shared.reserved.0     --------------------------
	.section	.nv.shared.reserved.0,"aw",@nobits
	.weak		__nv_reservedSMEM_offset_0_alias
	.size		__nv_reservedSMEM_offset_0_alias, 0, 64
	.other		__nv_reservedSMEM_offset_0_alias,@"STO_CUDA_RESERVED_SHARED STV_DEFAULT"
__nv_reservedSMEM_offset_0_alias:
	.zero		0
	.zero		64


//--------------------- .nv.constant0._Z13g_scalar_multPfS_ --------------------------
	.section	.nv.constant0._Z13g_scalar_multPfS_,"a",@progbits
	.sectionflags	@""
	.align	4
.nv.constant0._Z13g_scalar_multPfS_:
	.zero		912


//--------------------- SYMBOLS --------------------------

	.type		.nv.reservedSmem.offset0,@object
	.size		.nv.reservedSmem.offset0,0x4
